//
// Generated by NVIDIA NVVM Compiler
//
// Compiler Build ID: CL-36424714
// Cuda compilation tools, release 13.0, V13.0.88
// Based on NVVM 20.0.0
//

.version 9.0
.target sm_100
.address_size 64

	// .globl	_Z11multiplyGpuPdS_S_iiii

.visible .entry _Z11multiplyGpuPdS_S_iiii(
	.param .u64 .ptr .align 1 _Z11multiplyGpuPdS_S_iiii_param_0,
	.param .u64 .ptr .align 1 _Z11multiplyGpuPdS_S_iiii_param_1,
	.param .u64 .ptr .align 1 _Z11multiplyGpuPdS_S_iiii_param_2,
	.param .u32 _Z11multiplyGpuPdS_S_iiii_param_3,
	.param .u32 _Z11multiplyGpuPdS_S_iiii_param_4,
	.param .u32 _Z11multiplyGpuPdS_S_iiii_param_5,
	.param .u32 _Z11multiplyGpuPdS_S_iiii_param_6
)
{
	.reg .pred 	%p<13>;
	.reg .b32 	%r<43>;
	.reg .b64 	%rd<53>;
	.reg .b64 	%fd<68>;

	ld.param.u64 	%rd7, [_Z11multiplyGpuPdS_S_iiii_param_0];
	ld.param.u64 	%rd8, [_Z11multiplyGpuPdS_S_iiii_param_1];
	ld.param.u64 	%rd6, [_Z11multiplyGpuPdS_S_iiii_param_2];
	ld.param.u32 	%r20, [_Z11multiplyGpuPdS_S_iiii_param_3];
	ld.param.u32 	%r18, [_Z11multiplyGpuPdS_S_iiii_param_4];
	ld.param.u32 	%r19, [_Z11multiplyGpuPdS_S_iiii_param_6];
	cvta.to.global.u64 	%rd1, %rd8;
	cvta.to.global.u64 	%rd2, %rd7;
	mov.u32 	%r22, %ctaid.x;
	mov.u32 	%r23, %ntid.x;
	mov.u32 	%r24, %tid.x;
	mad.lo.s32 	%r1, %r22, %r23, %r24;
	mov.u32 	%r25, %ctaid.y;
	mov.u32 	%r26, %ntid.y;
	mov.u32 	%r27, %tid.y;
	mad.lo.s32 	%r28, %r25, %r26, %r27;
	setp.ge.s32 	%p1, %r1, %r19;
	setp.ge.s32 	%p2, %r28, %r20;
	or.pred  	%p3, %p1, %p2;
	@%p3 bra 	$L__BB0_14;
	setp.lt.s32 	%p4, %r18, 1;
	mov.f64 	%fd67, 0d0000000000000000;
	@%p4 bra 	$L__BB0_13;
	mul.lo.s32 	%r3, %r18, %r28;
	and.b32  	%r4, %r18, 7;
	setp.lt.u32 	%p5, %r18, 8;
	mov.f64 	%fd67, 0d0000000000000000;
	mov.b32 	%r41, 0;
	@%p5 bra 	$L__BB0_5;
	and.b32  	%r41, %r18, 2147483640;
	neg.s32 	%r39, %r41;
	shl.b32 	%r7, %r19, 3;
	mul.wide.u32 	%rd9, %r3, 8;
	add.s64 	%rd10, %rd9, %rd2;
	add.s64 	%rd52, %rd10, 32;
	mov.f64 	%fd67, 0d0000000000000000;
	mul.wide.s32 	%rd13, %r19, 8;
	mov.u32 	%r38, %r1;
$L__BB0_4:
	.pragma "nounroll";
	ld.global.f64 	%fd17, [%rd52+-32];
	mul.wide.s32 	%rd11, %r38, 8;
	add.s64 	%rd12, %rd1, %rd11;
	ld.global.f64 	%fd18, [%rd12];
	fma.rn.f64 	%fd19, %fd17, %fd18, %fd67;
	ld.global.f64 	%fd20, [%rd52+-24];
	add.s64 	%rd14, %rd12, %rd13;
	ld.global.f64 	%fd21, [%rd14];
	fma.rn.f64 	%fd22, %fd20, %fd21, %fd19;
	ld.global.f64 	%fd23, [%rd52+-16];
	add.s64 	%rd15, %rd14, %rd13;
	ld.global.f64 	%fd24, [%rd15];
	fma.rn.f64 	%fd25, %fd23, %fd24, %fd22;
	ld.global.f64 	%fd26, [%rd52+-8];
	add.s64 	%rd16, %rd15, %rd13;
	ld.global.f64 	%fd27, [%rd16];
	fma.rn.f64 	%fd28, %fd26, %fd27, %fd25;
	ld.global.f64 	%fd29, [%rd52];
	add.s64 	%rd17, %rd16, %rd13;
	ld.global.f64 	%fd30, [%rd17];
	fma.rn.f64 	%fd31, %fd29, %fd30, %fd28;
	ld.global.f64 	%fd32, [%rd52+8];
	add.s64 	%rd18, %rd17, %rd13;
	ld.global.f64 	%fd33, [%rd18];
	fma.rn.f64 	%fd34, %fd32, %fd33, %fd31;
	ld.global.f64 	%fd35, [%rd52+16];
	add.s64 	%rd19, %rd18, %rd13;
	ld.global.f64 	%fd36, [%rd19];
	fma.rn.f64 	%fd37, %fd35, %fd36, %fd34;
	ld.global.f64 	%fd38, [%rd52+24];
	add.s64 	%rd20, %rd19, %rd13;
	ld.global.f64 	%fd39, [%rd20];
	fma.rn.f64 	%fd67, %fd38, %fd39, %fd37;
	add.s32 	%r39, %r39, 8;
	add.s32 	%r38, %r38, %r7;
	add.s64 	%rd52, %rd52, 64;
	setp.ne.s32 	%p6, %r39, 0;
	@%p6 bra 	$L__BB0_4;
$L__BB0_5:
	setp.eq.s32 	%p7, %r4, 0;
	@%p7 bra 	$L__BB0_13;
	and.b32  	%r13, %r18, 3;
	setp.lt.u32 	%p8, %r4, 4;
	@%p8 bra 	$L__BB0_8;
	add.s32 	%r30, %r41, %r3;
	mul.wide.u32 	%rd21, %r30, 8;
	add.s64 	%rd22, %rd2, %rd21;
	ld.global.f64 	%fd41, [%rd22];
	mad.lo.s32 	%r31, %r41, %r19, %r1;
	mul.wide.s32 	%rd23, %r31, 8;
	add.s64 	%rd24, %rd1, %rd23;
	ld.global.f64 	%fd42, [%rd24];
	fma.rn.f64 	%fd43, %fd41, %fd42, %fd67;
	cvt.u64.u32 	%rd25, %r3;
	cvt.u64.u32 	%rd26, %r41;
	add.s64 	%rd27, %rd26, %rd25;
	shl.b64 	%rd28, %rd27, 3;
	add.s64 	%rd29, %rd2, %rd28;
	ld.global.f64 	%fd44, [%rd29+8];
	mul.wide.s32 	%rd30, %r19, 8;
	add.s64 	%rd31, %rd24, %rd30;
	ld.global.f64 	%fd45, [%rd31];
	fma.rn.f64 	%fd46, %fd44, %fd45, %fd43;
	ld.global.f64 	%fd47, [%rd29+16];
	add.s64 	%rd32, %rd31, %rd30;
	ld.global.f64 	%fd48, [%rd32];
	fma.rn.f64 	%fd49, %fd47, %fd48, %fd46;
	ld.global.f64 	%fd50, [%rd29+24];
	add.s64 	%rd33, %rd32, %rd30;
	ld.global.f64 	%fd51, [%rd33];
	fma.rn.f64 	%fd67, %fd50, %fd51, %fd49;
	add.s32 	%r41, %r41, 4;
$L__BB0_8:
	setp.eq.s32 	%p9, %r13, 0;
	@%p9 bra 	$L__BB0_13;
	setp.eq.s32 	%p10, %r13, 1;
	@%p10 bra 	$L__BB0_11;
	add.s32 	%r32, %r41, %r3;
	mul.wide.u32 	%rd34, %r32, 8;
	add.s64 	%rd35, %rd2, %rd34;
	ld.global.f64 	%fd53, [%rd35];
	mad.lo.s32 	%r33, %r41, %r19, %r1;
	mul.wide.s32 	%rd36, %r33, 8;
	add.s64 	%rd37, %rd1, %rd36;
	ld.global.f64 	%fd54, [%rd37];
	fma.rn.f64 	%fd55, %fd53, %fd54, %fd67;
	cvt.u64.u32 	%rd38, %r3;
	cvt.u64.u32 	%rd39, %r41;
	add.s64 	%rd40, %rd39, %rd38;
	shl.b64 	%rd41, %rd40, 3;
	add.s64 	%rd42, %rd2, %rd41;
	ld.global.f64 	%fd56, [%rd42+8];
	mul.wide.s32 	%rd43, %r19, 8;
	add.s64 	%rd44, %rd37, %rd43;
	ld.global.f64 	%fd57, [%rd44];
	fma.rn.f64 	%fd67, %fd56, %fd57, %fd55;
	add.s32 	%r41, %r41, 2;
$L__BB0_11:
	and.b32  	%r34, %r18, 1;
	setp.eq.b32 	%p11, %r34, 1;
	not.pred 	%p12, %p11;
	@%p12 bra 	$L__BB0_13;
	add.s32 	%r35, %r41, %r3;
	mul.wide.u32 	%rd45, %r35, 8;
	add.s64 	%rd46, %rd2, %rd45;
	ld.global.f64 	%fd58, [%rd46];
	mad.lo.s32 	%r36, %r41, %r19, %r1;
	mul.wide.s32 	%rd47, %r36, 8;
	add.s64 	%rd48, %rd1, %rd47;
	ld.global.f64 	%fd59, [%rd48];
	fma.rn.f64 	%fd67, %fd58, %fd59, %fd67;
$L__BB0_13:
	mad.lo.s32 	%r37, %r19, %r28, %r1;
	cvta.to.global.u64 	%rd49, %rd6;
	mul.wide.s32 	%rd50, %r37, 8;
	add.s64 	%rd51, %rd49, %rd50;
	st.global.f64 	[%rd51], %fd67;
$L__BB0_14:
	ret;

}


// ===== COMPILED SASS (sm_100) =====

	.target	sm_100

	.elftype	@"ET_EXEC"


//--------------------- .note.nv.tkinfo           --------------------------
	.section	.note.nv.tkinfo,"",@"SHT_NOTE"
	.sectionflags	@"SHF_NOTE_NV_TKINFO"
	.tkinfo
        /*0018*/ 	.word	0x00000002
        /*0030*/ 	.string	""
        /*0030*/ 	.string	"ptxas"
        /*0030*/ 	.string	"Cuda compilation tools, release 13.0, V13.0.88"
        /*0030*/ 	.string	"Build cuda_13.0.r13.0/compiler.36424714_0"
        /*0030*/ 	.string	"-arch sm_100 -m 64 "



//--------------------- .note.nv.cuinfo           --------------------------
	.section	.note.nv.cuinfo,"",@"SHT_NOTE"
	.sectionflags	@"SHF_NOTE_NV_CUINFO"
        /*0018*/ 	.short	0x0002
        /*001a*/ 	.short	0x0064
        /*001c*/ 	.short	0x0082
	.zero		2


//--------------------- .nv.info                  --------------------------
	.section	.nv.info,"",@"SHT_CUDA_INFO"
	.align	4


	//----- nvinfo : EIATTR_REGCOUNT
	.align		4
        /*0000*/ 	.byte	0x04, 0x2f
        /*0002*/ 	.short	(.L_1 - .L_0)
	.align		4
.L_0:
        /*0004*/ 	.word	index@(_Z11multiplyGpuPdS_S_iiii)
        /*0008*/ 	.word	0x00000020


	//----- nvinfo : EIATTR_FRAME_SIZE
	.align		4
.L_1:
        /*000c*/ 	.byte	0x04, 0x11
        /*000e*/ 	.short	(.L_3 - .L_2)
	.align		4
.L_2:
        /*0010*/ 	.word	index@(_Z11multiplyGpuPdS_S_iiii)
        /*0014*/ 	.word	0x00000000


	//----- nvinfo : EIATTR_MIN_STACK_SIZE
	.align		4
.L_3:
        /*0018*/ 	.byte	0x04, 0x12
        /*001a*/ 	.short	(.L_5 - .L_4)
	.align		4
.L_4:
        /*001c*/ 	.word	index@(_Z11multiplyGpuPdS_S_iiii)
        /*0020*/ 	.word	0x00000000
.L_5:


//--------------------- .nv.compat                --------------------------
	.section	.nv.compat,"",@"SHT_CUDA_COMPAT_INFO"
	.align	4
        /*0000*/ 	.byte	0x02, 0x09, 0x00, 0x00, 0x02, 0x02, 0x01, 0x00, 0x02, 0x05, 0x05, 0x00, 0x03, 0x07, 0x01, 0x01
        /*0010*/ 	.byte	0x02, 0x03, 0x00, 0x00, 0x02, 0x06, 0x01, 0x00, 0x04, 0x0b, 0x08, 0x00, 0x01, 0x00, 0x00, 0x00
        /*0020*/ 	.byte	0x00, 0x00, 0x00, 0x00


//--------------------- .nv.info._Z11multiplyGpuPdS_S_iiii --------------------------
	.section	.nv.info._Z11multiplyGpuPdS_S_iiii,"",@"SHT_CUDA_INFO"
	.sectionflags	@""
	.align	4


	//----- nvinfo : EIATTR_CUDA_API_VERSION
	.align		4
        /*0000*/ 	.byte	0x04, 0x37
        /*0002*/ 	.short	(.L_7 - .L_6)
.L_6:
        /*0004*/ 	.word	0x00000082


	//----- nvinfo : EIATTR_KPARAM_INFO
	.align		4
.L_7:
        /*0008*/ 	.byte	0x04, 0x17
        /*000a*/ 	.short	(.L_9 - .L_8)
.L_8:
        /*000c*/ 	.word	0x00000000
        /*0010*/ 	.short	0x0006
        /*0012*/ 	.short	0x0024
        /*0014*/ 	.byte	0x00, 0xf0, 0x11, 0x00


	//----- nvinfo : EIATTR_KPARAM_INFO
	.align		4
.L_9:
        /*0018*/ 	.byte	0x04, 0x17
        /*001a*/ 	.short	(.L_11 - .L_10)
.L_10:
        /*001c*/ 	.word	0x00000000
        /*0020*/ 	.short	0x0005
        /*0022*/ 	.short	0x0020
        /*0024*/ 	.byte	0x00, 0xf0, 0x11, 0x00


	//----- nvinfo : EIATTR_KPARAM_INFO
	.align		4
.L_11:
        /*0028*/ 	.byte	0x04, 0x17
        /*002a*/ 	.short	(.L_13 - .L_12)
.L_12:
        /*002c*/ 	.word	0x00000000
        /*0030*/ 	.short	0x0004
        /*0032*/ 	.short	0x001c
        /*0034*/ 	.byte	0x00, 0xf0, 0x11, 0x00


	//----- nvinfo : EIATTR_KPARAM_INFO
	.align		4
.L_13:
        /*0038*/ 	.byte	0x04, 0x17
        /*003a*/ 	.short	(.L_15 - .L_14)
.L_14:
        /*003c*/ 	.word	0x00000000
        /*0040*/ 	.short	0x0003
        /*0042*/ 	.short	0x0018
        /*0044*/ 	.byte	0x00, 0xf0, 0x11, 0x00


	//----- nvinfo : EIATTR_KPARAM_INFO
	.align		4
.L_15:
        /*0048*/ 	.byte	0x04, 0x17
        /*004a*/ 	.short	(.L_17 - .L_16)
.L_16:
        /*004c*/ 	.word	0x00000000
        /*0050*/ 	.short	0x0002
        /*0052*/ 	.short	0x0010
        /*0054*/ 	.byte	0x00, 0xf5, 0x21, 0x00


	//----- nvinfo : EIATTR_KPARAM_INFO
	.align		4
.L_17:
        /*0058*/ 	.byte	0x04, 0x17
        /*005a*/ 	.short	(.L_19 - .L_18)
.L_18:
        /*005c*/ 	.word	0x00000000
        /*0060*/ 	.short	0x0001
        /*0062*/ 	.short	0x0008
        /*0064*/ 	.byte	0x00, 0xf5, 0x21, 0x00


	//----- nvinfo : EIATTR_KPARAM_INFO
	.align		4
.L_19:
        /*0068*/ 	.byte	0x04, 0x17
        /*006a*/ 	.short	(.L_21 - .L_20)
.L_20:
        /*006c*/ 	.word	0x00000000
        /*0070*/ 	.short	0x0000
        /*0072*/ 	.short	0x0000
        /*0074*/ 	.byte	0x00, 0xf5, 0x21, 0x00


	//----- nvinfo : EIATTR_SPARSE_MMA_MASK
	.align		4
.L_21:
        /*0078*/ 	.byte	0x03, 0x50
        /*007a*/ 	.short	0x0000


	//----- nvinfo : EIATTR_MAXREG_COUNT
	.align		4
        /*007c*/ 	.byte	0x03, 0x1b
        /*007e*/ 	.short	0x00ff


	//----- nvinfo : EIATTR_MERCURY_ISA_VERSION
	.align		4
        /*0080*/ 	.byte	0x03, 0x5f
        /*0082*/ 	.short	0x0101


	//----- nvinfo : EIATTR_VRC_CTA_INIT_COUNT
	.align		4
        /*0084*/ 	.byte	0x02, 0x4a
	.zero		1
	.zero		1


	//----- nvinfo : EIATTR_EXIT_INSTR_OFFSETS
	.align		4
        /*0088*/ 	.byte	0x04, 0x1c
        /*008a*/ 	.short	(.L_23 - .L_22)


	//   ....[0]....
.L_22:
        /*008c*/ 	.word	0x000000d0


	//   ....[1]....
        /*0090*/ 	.word	0x000008f0


	//----- nvinfo : EIATTR_CBANK_PARAM_SIZE
	.align		4
.L_23:
        /*0094*/ 	.byte	0x03, 0x19
        /*0096*/ 	.short	0x0028


	//----- nvinfo : EIATTR_PARAM_CBANK
	.align		4
        /*0098*/ 	.byte	0x04, 0x0a
        /*009a*/ 	.short	(.L_25 - .L_24)
	.align		4
.L_24:
        /*009c*/ 	.word	index@(.nv.constant0._Z11multiplyGpuPdS_S_iiii)
        /*00a0*/ 	.short	0x0380
        /*00a2*/ 	.short	0x0028


	//----- nvinfo : EIATTR_SW_WAR
	.align		4
.L_25:
        /*00a4*/ 	.byte	0x04, 0x36
        /*00a6*/ 	.short	(.L_27 - .L_26)
.L_26:
        /*00a8*/ 	.word	0x00000008
.L_27:


//--------------------- .nv.callgraph             --------------------------
	.section	.nv.callgraph,"",@"SHT_CUDA_CALLGRAPH"
	.align	4
	.sectionentsize	8
	.align		4
        /*0000*/ 	.word	0x00000000
	.align		4
        /*0004*/ 	.word	0xffffffff
	.align		4
        /*0008*/ 	.word	0x00000000
	.align		4
        /*000c*/ 	.word	0xfffffffe
	.align		4
        /*0010*/ 	.word	0x00000000
	.align		4
        /*0014*/ 	.word	0xfffffffd
	.align		4
        /*0018*/ 	.word	0x00000000
	.align		4
        /*001c*/ 	.word	0xfffffffc


//--------------------- .text._Z11multiplyGpuPdS_S_iiii --------------------------
	.section	.text._Z11multiplyGpuPdS_S_iiii,"ax",@progbits
	.align	128
        .global         _Z11multiplyGpuPdS_S_iiii
        .type           _Z11multiplyGpuPdS_S_iiii,@function
        .size           _Z11multiplyGpuPdS_S_iiii,(.L_x_5 - _Z11multiplyGpuPdS_S_iiii)
        .other          _Z11multiplyGpuPdS_S_iiii,@"STO_CUDA_ENTRY STV_DEFAULT"
_Z11multiplyGpuPdS_S_iiii:
.text._Z11multiplyGpuPdS_S_iiii:
[----:B------:R-:W-:Y:S01]  /*0000*/  LDC R1, c[0x0][0x37c] ;  /* 0x0000df00ff017b82 */ /* 0x000fe20000000800 */
[----:B------:R-:W0:Y:S07]  /*0010*/  S2R R4, SR_TID.Y ;  /* 0x0000000000047919 */ /* 0x000e2e0000002200 */
[----:B------:R-:W1:Y:S01]  /*0020*/  LDC R5, c[0x0][0x360] ;  /* 0x0000d800ff057b82 */ /* 0x000e620000000800 */
[----:B------:R-:W2:Y:S01]  /*0030*/  LDCU UR6, c[0x0][0x398] ;  /* 0x00007300ff0677ac */ /* 0x000ea20008000800 */
[----:B------:R-:W1:Y:S06]  /*0040*/  S2R R2, SR_TID.X ;  /* 0x0000000000027919 */ /* 0x000e6c0000002100 */
[----:B------:R-:W0:Y:S08]  /*0050*/  S2UR UR5, SR_CTAID.Y ;  /* 0x00000000000579c3 */ /* 0x000e300000002600 */
[----:B------:R-:W0:Y:S08]  /*0060*/  LDC R3, c[0x0][0x364] ;  /* 0x0000d900ff037b82 */ /* 0x000e300000000800 */
[----:B------:R-:W1:Y:S08]  /*0070*/  S2UR UR4, SR_CTAID.X ;  /* 0x00000000000479c3 */ /* 0x000e700000002500 */
[----:B------:R-:W3:Y:S01]  /*0080*/  LDC R0, c[0x0][0x3a4] ;  /* 0x0000e900ff007b82 */ /* 0x000ee20000000800 */
[----:B0-----:R-:W-:-:S05]  /*0090*/  IMAD R3, R3, UR5, R4 ;  /* 0x0000000503037c24 */ /* 0x001fca000f8e0204 */
[----:B--2---:R-:W-:Y:S01]  /*00a0*/  ISETP.GE.AND P0, PT, R3, UR6, PT ;  /* 0x0000000603007c0c */ /* 0x004fe2000bf06270 */
[----:B-1----:R-:W-:-:S05]  /*00b0*/  IMAD R5, R5, UR4, R2 ;  /* 0x0000000405057c24 */ /* 0x002fca000f8e0202 */
[----:B---3--:R-:W-:-:S13]  /*00c0*/  ISETP.GE.OR P0, PT, R5, R0, P0 ;  /* 0x000000000500720c */ /* 0x008fda0000706670 */
[----:B------:R-:W-:Y:S05]  /*00d0*/  @P0 EXIT ;  /* 0x000000000000094d */ /* 0x000fea0003800000 */
[----:B------:R-:W0:Y:S01]  /*00e0*/  LDC R2, c[0x0][0x39c] ;  /* 0x0000e700ff027b82 */ /* 0x000e220000000800 */
[----:B------:R-:W1:Y:S01]  /*00f0*/  LDCU.64 UR4, c[0x0][0x358] ;  /* 0x00006b00ff0477ac */ /* 0x000e620008000a00 */
[----:B------:R-:W-:Y:S02]  /*0100*/  CS2R R18, SRZ ;  /* 0x0000000000127805 */ /* 0x000fe4000001ff00 */
[----:B0-----:R-:W-:-:S13]  /*0110*/  ISETP.GE.AND P0, PT, R2, 0x1, PT ;  /* 0x000000010200780c */ /* 0x001fda0003f06270 */
[----:B-1----:R-:W-:Y:S05]  /*0120*/  @!P0 BRA `(.L_x_0) ;  /* 0x0000000400e08947 */ /* 0x002fea0003800000 */
[C---:B------:R-:W-:Y:S01]  /*0130*/  ISETP.GE.U32.AND P1, PT, R2.reuse, 0x8, PT ;  /* 0x000000080200780c */ /* 0x040fe20003f26070 */
[----:B------:R-:W-:Y:S01]  /*0140*/  HFMA2 R7, -RZ, RZ, 0, 0 ;  /* 0x00000000ff077431 */ /* 0x000fe200000001ff */
[----:B------:R-:W-:Y:S01]  /*0150*/  LOP3.LUT R4, R2, 0x7, RZ, 0xc0, !PT ;  /* 0x0000000702047812 */ /* 0x000fe200078ec0ff */
[----:B------:R-:W-:Y:S01]  /*0160*/  IMAD R6, R3, R2, RZ ;  /* 0x0000000203067224 */ /* 0x000fe200078e02ff */
[----:B------:R-:W-:Y:S02]  /*0170*/  CS2R R18, SRZ ;  /* 0x0000000000127805 */ /* 0x000fe4000001ff00 */
[----:B------:R-:W-:-:S07]  /*0180*/  ISETP.NE.AND P0, PT, R4, RZ, PT ;  /* 0x000000ff0400720c */ /* 0x000fce0003f05270 */
[----:B------:R-:W-:Y:S06]  /*0190*/  @!P1 BRA `(.L_x_1) ;  /* 0x0000000000c49947 */ /* 0x000fec0003800000 */
[----:B------:R-:W0:Y:S01]  /*01a0*/  LDC.64 R8, c[0x0][0x380] ;  /* 0x0000e000ff087b82 */ /* 0x000e220000000a00 */
[----:B------:R-:W-:Y:S01]  /*01b0*/  LOP3.LUT R7, R2, 0x7ffffff8, RZ, 0xc0, !PT ;  /* 0x7ffffff802077812 */ /* 0x000fe200078ec0ff */
[----:B------:R-:W-:Y:S01]  /*01c0*/  IMAD.MOV.U32 R27, RZ, RZ, R5 ;  /* 0x000000ffff1b7224 */ /* 0x000fe200078e0005 */
[----:B------:R-:W-:-:S03]  /*01d0*/  CS2R R18, SRZ ;  /* 0x0000000000127805 */ /* 0x000fc6000001ff00 */
[----:B------:R-:W-:Y:S02]  /*01e0*/  IMAD.MOV R26, RZ, RZ, -R7 ;  /* 0x000000ffff1a7224 */ /* 0x000fe400078e0a07 */
[----:B0-----:R-:W-:-:S03]  /*01f0*/  IMAD.WIDE.U32 R8, R6, 0x8, R8 ;  /* 0x0000000806087825 */ /* 0x001fc600078e0008 */
[----:B------:R-:W-:-:S04]  /*0200*/  IADD3 R10, P1, PT, R8, 0x20, RZ ;  /* 0x00000020080a7810 */ /* 0x000fc80007f3e0ff */
[----:B------:R-:W-:-:S09]  /*0210*/  IADD3.X R11, PT, PT, RZ, R9, RZ, P1, !PT ;  /* 0x00000009ff0b7210 */ /* 0x000fd20000ffe4ff */
.L_x_2:
[----:B------:R-:W0:Y:S01]  /*0220*/  LDC.64 R22, c[0x0][0x388] ;  /* 0x0000e200ff167b82 */ /* 0x000e220000000a00 */
[----:B------:R-:W-:Y:S01]  /*0230*/  MOV R8, R10 ;  /* 0x0000000a00087202 */ /* 0x000fe20000000f00 */
[----:B------:R-:W-:-:S05]  /*0240*/  IMAD.MOV.U32 R9, RZ, RZ, R11 ;  /* 0x000000ffff097224 */ /* 0x000fca00078e000b */
[----:B------:R-:W2:Y:S04]  /*0250*/  LDG.E.64 R14, desc[UR4][R8.64+-0x20] ;  /* 0xffffe004080e7981 */ /* 0x000ea8000c1e1b00 */
[----:B------:R-:W3:Y:S01]  /*0260*/  LDG.E.64 R10, desc[UR4][R8.64+-0x18] ;  /* 0xffffe804080a7981 */ /* 0x000ee2000c1e1b00 */
[----:B0-----:R-:W-:-:S05]  /*0270*/  IMAD.WIDE R22, R27, 0x8, R22 ;  /* 0x000000081b167825 */ /* 0x001fca00078e0216 */
[----:B------:R-:W2:Y:S01]  /*0280*/  LDG.E.64 R12, desc[UR4][R22.64] ;  /* 0x00000004160c7981 */ /* 0x000ea2000c1e1b00 */
[----:B------:R-:W-:-:S05]  /*0290*/  IMAD.WIDE R28, R0, 0x8, R22 ;  /* 0x00000008001c7825 */ /* 0x000fca00078e0216 */
[----:B------:R-:W3:Y:S01]  /*02a0*/  LDG.E.64 R16, desc[UR4][R28.64] ;  /* 0x000000041c107981 */ /* 0x000ee2000c1e1b00 */
[C---:B------:R-:W-:Y:S01]  /*02b0*/  IMAD.WIDE R24, R0.reuse, 0x8, R28 ;  /* 0x0000000800187825 */ /* 0x040fe200078e021c */
[----:B--2---:R-:W-:Y:S02]  /*02c0*/  DFMA R18, R14, R12, R18 ;  /* 0x0000000c0e12722b */ /* 0x004fe40000000012 */
[----:B------:R-:W2:Y:S04]  /*02d0*/  LDG.E.64 R14, desc[UR4][R8.64+-0x10] ;  /* 0xfffff004080e7981 */ /* 0x000ea8000c1e1b00 */
[----:B------:R-:W2:Y:S01]  /*02e0*/  LDG.E.64 R12, desc[UR4][R24.64] ;  /* 0x00000004180c7981 */ /* 0x000ea2000c1e1b00 */
[----:B------:R-:W-:Y:S01]  /*02f0*/  IMAD.WIDE R20, R0, 0x8, R24 ;  /* 0x0000000800147825 */ /* 0x000fe200078e0218 */
[----:B---3--:R-:W-:-:S02]  /*0300*/  DFMA R16, R10, R16, R18 ;  /* 0x000000100a10722b */ /* 0x008fc40000000012 */
[----:B------:R-:W3:Y:S04]  /*0310*/  LDG.E.64 R10, desc[UR4][R8.64+-0x8] ;  /* 0xfffff804080a7981 */ /* 0x000ee8000c1e1b00 */
        /* <DEDUP_REMOVED lines=9> */
[----:B------:R-:W-:-:S03]  /*03b0*/  IMAD.WIDE R24, R0, 0x8, R28 ;  /* 0x0000000800187825 */ /* 0x000fc600078e021c */
[----:B------:R-:W4:Y:S01]  /*03c0*/  LDG.E.64 R22, desc[UR4][R8.64+0x18] ;  /* 0x0000180408167981 */ /* 0x000f22000c1e1b00 */
[----:B------:R-:W-:-:S06]  /*03d0*/  IMAD.WIDE R20, R0, 0x8, R24 ;  /* 0x0000000800147825 */ /* 0x000fcc00078e0218 */
[----:B------:R-:W4:Y:S01]  /*03e0*/  LDG.E.64 R20, desc[UR4][R20.64] ;  /* 0x0000000414147981 */ /* 0x000f22000c1e1b00 */
[----:B--2---:R-:W-:-:S03]  /*03f0*/  DFMA R14, R16, R14, R18 ;  /* 0x0000000e100e722b */ /* 0x004fc60000000012 */
[----:B------:R-:W2:Y:S04]  /*0400*/  LDG.E.64 R16, desc[UR4][R8.64+0x10] ;  /* 0x0000100408107981 */ /* 0x000ea8000c1e1b00 */
[----:B------:R-:W2:Y:S01]  /*0410*/  LDG.E.64 R18, desc[UR4][R24.64] ;  /* 0x0000000418127981 */ /* 0x000ea2000c1e1b00 */
[----:B------:R-:W-:Y:S01]  /*0420*/  IADD3 R26, PT, PT, R26, 0x8, RZ ;  /* 0x000000081a1a7810 */ /* 0x000fe20007ffe0ff */
[----:B---3--:R-:W-:-:S03]  /*0430*/  DFMA R10, R10, R12, R14 ;  /* 0x0000000c0a0a722b */ /* 0x008fc6000000000e */
[----:B------:R-:W-:Y:S02]  /*0440*/  ISETP.NE.AND P1, PT, R26, RZ, PT ;  /* 0x000000ff1a00720c */ /* 0x000fe40003f25270 */
[----:B------:R-:W-:-:S03]  /*0450*/  LEA R27, R0, R27, 0x3 ;  /* 0x0000001b001b7211 */ /* 0x000fc600078e18ff */
[----:B--2---:R-:W-:Y:S01]  /*0460*/  DFMA R18, R16, R18, R10 ;  /* 0x000000121012722b */ /* 0x004fe2000000000a */
[----:B------:R-:W-:-:S07]  /*0470*/  IADD3 R10, P2, PT, R8, 0x40, RZ ;  /* 0x00000040080a7810 */ /* 0x000fce0007f5e0ff */
[----:B----4-:R-:W-:Y:S01]  /*0480*/  DFMA R18, R22, R20, R18 ;  /* 0x000000141612722b */ /* 0x010fe20000000012 */
[----:B------:R-:W-:Y:S01]  /*0490*/  IMAD.X R11, RZ, RZ, R9, P2 ;  /* 0x000000ffff0b7224 */ /* 0x000fe200010e0609 */
[----:B------:R-:W-:Y:S09]  /*04a0*/  @P1 BRA `(.L_x_2) ;  /* 0xfffffffc005c1947 */ /* 0x000ff2000383ffff */
.L_x_1:
[----:B------:R-:W-:Y:S05]  /*04b0*/  @!P0 BRA `(.L_x_0) ;  /* 0x0000000000fc8947 */ /* 0x000fea0003800000 */
[----:B------:R-:W-:Y:S02]  /*04c0*/  ISETP.GE.U32.AND P1, PT, R4, 0x4, PT ;  /* 0x000000040400780c */ /* 0x000fe40003f26070 */
[----:B------:R-:W-:-:S04]  /*04d0*/  LOP3.LUT R26, R2, 0x3, RZ, 0xc0, !PT ;  /* 0x00000003021a7812 */ /* 0x000fc800078ec0ff */
[----:B------:R-:W-:-:S07]  /*04e0*/  ISETP.NE.AND P0, PT, R26, RZ, PT ;  /* 0x000000ff1a00720c */ /* 0x000fce0003f05270 */
[----:B------:R-:W-:Y:S06]  /*04f0*/  @!P1 BRA `(.L_x_3) ;  /* 0x00000000006c9947 */ /* 0x000fec0003800000 */
[----:B------:R-:W0:Y:S01]  /*0500*/  LDC.64 R24, c[0x0][0x380] ;  /* 0x0000e000ff187b82 */ /* 0x000e220000000a00 */
[----:B------:R-:W1:Y:S01]  /*0510*/  LDCU.64 UR6, c[0x0][0x380] ;  /* 0x00007000ff0677ac */ /* 0x000e620008000a00 */
[C---:B------:R-:W-:Y:S01]  /*0520*/  IMAD.IADD R9, R6.reuse, 0x1, R7 ;  /* 0x0000000106097824 */ /* 0x040fe200078e0207 */
[----:B------:R-:W-:Y:S01]  /*0530*/  IADD3 R4, P1, PT, R6, R7, RZ ;  /* 0x0000000706047210 */ /* 0x000fe20007f3e0ff */
[----:B------:R-:W-:-:S04]  /*0540*/  IMAD R13, R7, R0, R5 ;  /* 0x00000000070d7224 */ /* 0x000fc800078e0205 */
[----:B------:R-:W2:Y:S01]  /*0550*/  LDC.64 R10, c[0x0][0x388] ;  /* 0x0000e200ff0a7b82 */ /* 0x000ea20000000a00 */
[----:B0-----:R-:W-:-:S06]  /*0560*/  IMAD.WIDE.U32 R24, R9, 0x8, R24 ;  /* 0x0000000809187825 */ /* 0x001fcc00078e0018 */
[----:B------:R-:W3:Y:S01]  /*0570*/  LDG.E.64 R24, desc[UR4][R24.64] ;  /* 0x0000000418187981 */ /* 0x000ee2000c1e1b00 */
[----:B--2---:R-:W-:Y:S01]  /*0580*/  IMAD.WIDE R10, R13, 0x8, R10 ;  /* 0x000000080d0a7825 */ /* 0x004fe200078e020a */
[----:B------:R-:W-:Y:S02]  /*0590*/  IADD3.X R13, PT, PT, RZ, RZ, RZ, P1, !PT ;  /* 0x000000ffff0d7210 */ /* 0x000fe40000ffe4ff */
[----:B-1----:R-:W-:Y:S02]  /*05a0*/  LEA R28, P1, R4, UR6, 0x3 ;  /* 0x00000006041c7c11 */ /* 0x002fe4000f8218ff */
[----:B------:R-:W3:Y:S01]  /*05b0*/  LDG.E.64 R8, desc[UR4][R10.64] ;  /* 0x000000040a087981 */ /* 0x000ee2000c1e1b00 */
[----:B------:R-:W-:Y:S01]  /*05c0*/  IMAD.WIDE R14, R0, 0x8, R10 ;  /* 0x00000008000e7825 */ /* 0x000fe200078e020a */
[----:B------:R-:W-:-:S05]  /*05d0*/  LEA.HI.X R29, R4, UR7, R13, 0x3, P1 ;  /* 0x00000007041d7c11 */ /* 0x000fca00088f1c0d */
[----:B------:R-:W2:Y:S01]  /*05e0*/  LDG.E.64 R12, desc[UR4][R28.64+0x8] ;  /* 0x000008041c0c7981 */ /* 0x000ea2000c1e1b00 */
[----:B------:R-:W-:-:S03]  /*05f0*/  IMAD.WIDE R20, R0, 0x8, R14 ;  /* 0x0000000800147825 */ /* 0x000fc600078e020e */
[----:B------:R-:W2:Y:S04]  /*0600*/  LDG.E.64 R10, desc[UR4][R14.64] ;  /* 0x000000040e0a7981 */ /* 0x000ea8000c1e1b00 */
[----:B------:R-:W4:Y:S01]  /*0610*/  LDG.E.64 R16, desc[UR4][R20.64] ;  /* 0x0000000414107981 */ /* 0x000f22000c1e1b00 */
[----:B------:R-:W-:-:S03]  /*0620*/  IMAD.WIDE R22, R0, 0x8, R20 ;  /* 0x0000000800167825 */ /* 0x000fc600078e0214 */
[----:B------:R-:W4:Y:S04]  /*0630*/  LDG.E.64 R14, desc[UR4][R28.64+0x10] ;  /* 0x000010041c0e7981 */ /* 0x000f28000c1e1b00 */
[----:B------:R-:W5:Y:S04]  /*0640*/  LDG.E.64 R20, desc[UR4][R28.64+0x18] ;  /* 0x000018041c147981 */ /* 0x000f68000c1e1b00 */
[----:B------:R-:W5:Y:S01]  /*0650*/  LDG.E.64 R22, desc[UR4][R22.64] ;  /* 0x0000000416167981 */ /* 0x000f62000c1e1b00 */
[----:B------:R-:W-:Y:S01]  /*0660*/  VIADD R7, R7, 0x4 ;  /* 0x0000000407077836 */ /* 0x000fe20000000000 */
[----:B---3--:R-:W-:-:S08]  /*0670*/  DFMA R8, R24, R8, R18 ;  /* 0x000000081808722b */ /* 0x008fd00000000012 */
[----:B--2---:R-:W-:-:S08]  /*0680*/  DFMA R8, R12, R10, R8 ;  /* 0x0000000a0c08722b */ /* 0x004fd00000000008 */
[----:B----4-:R-:W-:-:S08]  /*0690*/  DFMA R8, R14, R16, R8 ;  /* 0x000000100e08722b */ /* 0x010fd00000000008 */
[----:B-----5:R-:W-:-:S11]  /*06a0*/  DFMA R18, R20, R22, R8 ;  /* 0x000000161412722b */ /* 0x020fd60000000008 */
.L_x_3:
[----:B------:R-:W-:Y:S05]  /*06b0*/  @!P0 BRA `(.L_x_0) ;  /* 0x00000000007c8947 */ /* 0x000fea0003800000 */
[----:B------:R-:W-:Y:S01]  /*06c0*/  ISETP.NE.AND P1, PT, R26, 0x1, PT ;  /* 0x000000011a00780c */ /* 0x000fe20003f25270 */
[----:B------:R-:W0:Y:S01]  /*06d0*/  LDC.64 R12, c[0x0][0x380] ;  /* 0x0000e000ff0c7b82 */ /* 0x000e220000000a00 */
[----:B------:R-:W-:-:S04]  /*06e0*/  LOP3.LUT R2, R2, 0x1, RZ, 0xc0, !PT ;  /* 0x0000000102027812 */ /* 0x000fc800078ec0ff */
[----:B------:R-:W-:-:S03]  /*06f0*/  ISETP.NE.U32.AND P0, PT, R2, 0x1, PT ;  /* 0x000000010200780c */ /* 0x000fc60003f05070 */
[----:B------:R-:W1:Y:S04]  /*0700*/  LDC.64 R20, c[0x0][0x388] ;  /* 0x0000e200ff147b82 */ /* 0x000e680000000a00 */
[CC--:B------:R-:W-:Y:S01]  /*0710*/  @P1 IADD3 R17, PT, PT, R6.reuse, R7.reuse, RZ ;  /* 0x0000000706111210 */ /* 0x0c0fe20007ffe0ff */
[C---:B------:R-:W-:Y:S01]  /*0720*/  @P1 IMAD R23, R7.reuse, R0, R5 ;  /* 0x0000000007171224 */ /* 0x040fe200078e0205 */
[----:B------:R-:W-:Y:S01]  /*0730*/  @P1 IADD3 R2, P2, PT, R6, R7, RZ ;  /* 0x0000000706021210 */ /* 0x000fe20007f5e0ff */
[----:B------:R-:W-:Y:S01]  /*0740*/  @P1 VIADD R7, R7, 0x2 ;  /* 0x0000000207071836 */ /* 0x000fe20000000000 */
[----:B------:R-:W2:Y:S02]  /*0750*/  @P1 LDC.64 R8, c[0x0][0x380] ;  /* 0x0000e000ff081b82 */ /* 0x000ea40000000a00 */
[----:B------:R-:W-:-:S06]  /*0760*/  @P1 IADD3.X R4, PT, PT, RZ, RZ, RZ, P2, !PT ;  /* 0x000000ffff041210 */ /* 0x000fcc00017fe4ff */
[----:B------:R-:W3:Y:S01]  /*0770*/  LDC.64 R14, c[0x0][0x380] ;  /* 0x0000e000ff0e7b82 */ /* 0x000ee20000000a00 */
[----:B0-----:R-:W-:-:S07]  /*0780*/  @P1 IMAD.WIDE.U32 R16, R17, 0x8, R12 ;  /* 0x0000000811101825 */ /* 0x001fce00078e000c */
[----:B------:R-:W0:Y:S01]  /*0790*/  LDC.64 R10, c[0x0][0x388] ;  /* 0x0000e200ff0a7b82 */ /* 0x000e220000000a00 */
[----:B-1----:R-:W-:Y:S01]  /*07a0*/  @P1 IMAD.WIDE R20, R23, 0x8, R20 ;  /* 0x0000000817141825 */ /* 0x002fe200078e0214 */
[----:B------:R-:W4:Y:S04]  /*07b0*/  @P1 LDG.E.64 R16, desc[UR4][R16.64] ;  /* 0x0000000410101981 */ /* 0x000f28000c1e1b00 */
[----:B------:R-:W4:Y:S01]  /*07c0*/  @P1 LDG.E.64 R12, desc[UR4][R20.64] ;  /* 0x00000004140c1981 */ /* 0x000f22000c1e1b00 */
[----:B--2---:R-:W-:Y:S01]  /*07d0*/  @P1 LEA R8, P2, R2, R8, 0x3 ;  /* 0x0000000802081211 */ /* 0x004fe200078418ff */
[----:B------:R-:W-:-:S03]  /*07e0*/  @P1 IMAD.WIDE R22, R0, 0x8, R20 ;  /* 0x0000000800161825 */ /* 0x000fc600078e0214 */
[----:B------:R-:W-:Y:S01]  /*07f0*/  @P1 LEA.HI.X R9, R2, R9, R4, 0x3, P2 ;  /* 0x0000000902091211 */ /* 0x000fe200010f1c04 */
[----:B------:R-:W-:Y:S01]  /*0800*/  @!P0 IMAD R27, R7, R0, R5 ;  /* 0x00000000071b8224 */ /* 0x000fe200078e0205 */
[----:B------:R-:W-:Y:S02]  /*0810*/  @!P0 IADD3 R25, PT, PT, R6, R7, RZ ;  /* 0x0000000706198210 */ /* 0x000fe40007ffe0ff */
[----:B------:R-:W2:Y:S04]  /*0820*/  @P1 LDG.E.64 R6, desc[UR4][R22.64] ;  /* 0x0000000416061981 */ /* 0x000ea8000c1e1b00 */
[----:B------:R-:W2:Y:S01]  /*0830*/  @P1 LDG.E.64 R8, desc[UR4][R8.64+0x8] ;  /* 0x0000080408081981 */ /* 0x000ea2000c1e1b00 */
[----:B---3--:R-:W-:-:S04]  /*0840*/  @!P0 IMAD.WIDE.U32 R14, R25, 0x8, R14 ;  /* 0x00000008190e8825 */ /* 0x008fc800078e000e */
[----:B0-----:R-:W-:Y:S02]  /*0850*/  @!P0 IMAD.WIDE R10, R27, 0x8, R10 ;  /* 0x000000081b0a8825 */ /* 0x001fe400078e020a */
[----:B------:R-:W3:Y:S04]  /*0860*/  @!P0 LDG.E.64 R14, desc[UR4][R14.64] ;  /* 0x000000040e0e8981 */ /* 0x000ee8000c1e1b00 */
[----:B------:R-:W3:Y:S01]  /*0870*/  @!P0 LDG.E.64 R10, desc[UR4][R10.64] ;  /* 0x000000040a0a8981 */ /* 0x000ee2000c1e1b00 */
[----:B----4-:R-:W-:-:S08]  /*0880*/  @P1 DFMA R12, R16, R12, R18 ;  /* 0x0000000c100c122b */ /* 0x010fd00000000012 */
[----:B--2---:R-:W-:-:S08]  /*0890*/  @P1 DFMA R18, R8, R6, R12 ;  /* 0x000000060812122b */ /* 0x004fd0000000000c */
[----:B---3--:R-:W-:-:S11]  /*08a0*/  @!P0 DFMA R18, R14, R10, R18 ;  /* 0x0000000a0e12822b */ /* 0x008fd60000000012 */
.L_x_0:
[----:B------:R-:W0:Y:S01]  /*08b0*/  LDC.64 R6, c[0x0][0x390] ;  /* 0x0000e400ff067b82 */ /* 0x000e220000000a00 */
[----:B------:R-:W-:-:S04]  /*08c0*/  IMAD R3, R3, R0, R5 ;  /* 0x0000000003037224 */ /* 0x000fc800078e0205 */
[----:B0-----:R-:W-:-:S05]  /*08d0*/  IMAD.WIDE R2, R3, 0x8, R6 ;  /* 0x0000000803027825 */ /* 0x001fca00078e0206 */
[----:B------:R-:W-:Y:S01]  /*08e0*/  STG.E.64 desc[UR4][R2.64], R18 ;  /* 0x0000001202007986 */ /* 0x000fe2000c101b04 */
[----:B------:R-:W-:Y:S05]  /*08f0*/  EXIT ;  /* 0x000000000000794d */ /* 0x000fea0003800000 */
.L_x_4:
[----:B------:R-:W-:-:S00]  /*0900*/  BRA `(.L_x_4) ;  /* 0xfffffffc00fc7947 */ /* 0x000fc0000383ffff */
[----:B------:R-:W-:-:S00]  /*0910*/  NOP ;  /* 0x0000000000007918 */ /* 0x000fc00000000000 */
        /* <DEDUP_REMOVED lines=14> */
.L_x_5:


//--------------------- .nv.shared.reserved.0     --------------------------
	.section	.nv.shared.reserved.0,"aw",@nobits
	.weak		__nv_reservedSMEM_offset_0_alias
	.size		__nv_reservedSMEM_offset_0_alias, 0, 64
	.other		__nv_reservedSMEM_offset_0_alias,@"STO_CUDA_RESERVED_SHARED STV_DEFAULT"
__nv_reservedSMEM_offset_0_alias:
	.zero		0
	.zero		64


//--------------------- .nv.constant0._Z11multiplyGpuPdS_S_iiii --------------------------
	.section	.nv.constant0._Z11multiplyGpuPdS_S_iiii,"a",@progbits
	.sectionflags	@""
	.align	4
.nv.constant0._Z11multiplyGpuPdS_S_iiii:
	.zero		936


//--------------------- SYMBOLS --------------------------

	.type		.nv.reservedSmem.offset0,@object
	.size		.nv.reservedSmem.offset0,0x4
